	.headerflags	@"EF_CUDA_TEXMODE_UNIFIED EF_CUDA_64BIT_ADDRESS EF_CUDA_ACCELERATORS EF_CUDA_SM90 EF_CUDA_VIRTUAL_SM(EF_CUDA_SM90)"
	.elftype	@"ET_EXEC"


//--------------------- .nv.info                  --------------------------
	.section	.nv.info,"",@"SHT_CUDA_INFO"
	.align	4


	//----- nvinfo : EIATTR_REGCOUNT
	.align		4
        /*0000*/ 	.byte	0x04, 0x2f
        /*0002*/ 	.short	(.L_1 - .L_0)
	.align		4
.L_0:
        /*0004*/ 	.word	index@(triton_poi_fused_5)
        /*0008*/ 	.word	0x0000001b


	//----- nvinfo : EIATTR_MIN_STACK_SIZE
	.align		4
.L_1:
        /*000c*/ 	.byte	0x04, 0x12
        /*000e*/ 	.short	(.L_3 - .L_2)
	.align		4
.L_2:
        /*0010*/ 	.word	index@(triton_poi_fused_5)
        /*0014*/ 	.word	0x00000000


	//----- nvinfo : EIATTR_FRAME_SIZE
	.align		4
.L_3:
        /*0018*/ 	.byte	0x04, 0x11
        /*001a*/ 	.short	(.L_5 - .L_4)
	.align		4
.L_4:
        /*001c*/ 	.word	index@(triton_poi_fused_5)
        /*0020*/ 	.word	0x00000000


	//----- nvinfo : EIATTR_MIN_STACK_SIZE
	.align		4
.L_5:
        /*0024*/ 	.byte	0x04, 0x12
        /*0026*/ 	.short	(.L_7 - .L_6)
	.align		4
.L_6:
        /*0028*/ 	.word	index@(triton_poi_fused_5)
        /*002c*/ 	.word	0x00000000
.L_7:


//--------------------- .nv.info.triton_poi_fused_5 --------------------------
	.section	.nv.info.triton_poi_fused_5,"",@"SHT_CUDA_INFO"
	.sectionflags	@""
	.align	4


	//----- nvinfo : EIATTR_CUDA_API_VERSION
	.align		4
        /*0000*/ 	.byte	0x04, 0x37
        /*0002*/ 	.short	(.L_9 - .L_8)
.L_8:
        /*0004*/ 	.word	0x0000007c


	//----- nvinfo : EIATTR_KPARAM_INFO
	.align		4
.L_9:
        /*0008*/ 	.byte	0x04, 0x17
        /*000a*/ 	.short	(.L_11 - .L_10)
.L_10:
        /*000c*/ 	.word	0x00000000
        /*0010*/ 	.short	0x0003
        /*0012*/ 	.short	0x0014
        /*0014*/ 	.byte	0x00, 0xf0, 0x11, 0x00


	//----- nvinfo : EIATTR_KPARAM_INFO
	.align		4
.L_11:
        /*0018*/ 	.byte	0x04, 0x17
        /*001a*/ 	.short	(.L_13 - .L_12)
.L_12:
        /*001c*/ 	.word	0x00000000
        /*0020*/ 	.short	0x0002
        /*0022*/ 	.short	0x0010
        /*0024*/ 	.byte	0x00, 0xf0, 0x11, 0x00


	//----- nvinfo : EIATTR_KPARAM_INFO
	.align		4
.L_13:
        /*0028*/ 	.byte	0x04, 0x17
        /*002a*/ 	.short	(.L_15 - .L_14)
.L_14:
        /*002c*/ 	.word	0x00000000
        /*0030*/ 	.short	0x0001
        /*0032*/ 	.short	0x0008
        /*0034*/ 	.byte	0x00, 0xf4, 0x21, 0x00


	//----- nvinfo : EIATTR_KPARAM_INFO
	.align		4
.L_15:
        /*0038*/ 	.byte	0x04, 0x17
        /*003a*/ 	.short	(.L_17 - .L_16)
.L_16:
        /*003c*/ 	.word	0x00000000
        /*0040*/ 	.short	0x0000
        /*0042*/ 	.short	0x0000
        /*0044*/ 	.byte	0x00, 0xf4, 0x21, 0x00


	//----- nvinfo : EIATTR_SPARSE_MMA_MASK
	.align		4
.L_17:
        /*0048*/ 	.byte	0x03, 0x50
        /*004a*/ 	.short	0x0000


	//----- nvinfo : EIATTR_MAXREG_COUNT
	.align		4
        /*004c*/ 	.byte	0x03, 0x1b
        /*004e*/ 	.short	0x00ff


	//----- nvinfo : EIATTR_EXIT_INSTR_OFFSETS
	.align		4
        /*0050*/ 	.byte	0x04, 0x1c
        /*0052*/ 	.short	(.L_19 - .L_18)


	//   ....[0]....
.L_18:
        /*0054*/ 	.word	0x000004f0


	//   ....[1]....
        /*0058*/ 	.word	0x00000540


	//----- nvinfo : EIATTR_REQNTID
	.align		4
.L_19:
        /*005c*/ 	.byte	0x04, 0x10
        /*005e*/ 	.short	(.L_21 - .L_20)
.L_20:
        /*0060*/ 	.word	0x00000080
        /*0064*/ 	.word	0x00000001
        /*0068*/ 	.word	0x00000001


	//----- nvinfo : EIATTR_CBANK_PARAM_SIZE
	.align		4
.L_21:
        /*006c*/ 	.byte	0x03, 0x19
        /*006e*/ 	.short	0x0018


	//----- nvinfo : EIATTR_PARAM_CBANK
	.align		4
        /*0070*/ 	.byte	0x04, 0x0a
        /*0072*/ 	.short	(.L_23 - .L_22)
	.align		4
.L_22:
        /*0074*/ 	.word	index@(.nv.constant0.triton_poi_fused_5)
        /*0078*/ 	.short	0x0210
        /*007a*/ 	.short	0x0018


	//----- nvinfo : EIATTR_SW_WAR
	.align		4
.L_23:
        /*007c*/ 	.byte	0x04, 0x36
        /*007e*/ 	.short	(.L_25 - .L_24)
.L_24:
        /*0080*/ 	.word	0x00000008
.L_25:


//--------------------- .nv.callgraph             --------------------------
	.section	.nv.callgraph,"",@"SHT_CUDA_CALLGRAPH"
	.align	4
	.sectionentsize	8
	.align		4
        /*0000*/ 	.word	0x00000000
	.align		4
        /*0004*/ 	.word	0xffffffff
	.align		4
        /*0008*/ 	.word	0x00000000
	.align		4
        /*000c*/ 	.word	0xfffffffe
	.align		4
        /*0010*/ 	.word	0x00000000
	.align		4
        /*0014*/ 	.word	0xfffffffd
	.align		4
        /*0018*/ 	.word	0x00000000
	.align		4
        /*001c*/ 	.word	0xfffffffc


//--------------------- .text.triton_poi_fused_5  --------------------------
	.section	.text.triton_poi_fused_5,"ax",@progbits
	.sectionflags	@"SHF_BARRIERS=1"
	.align	128
        .global         triton_poi_fused_5
        .type           triton_poi_fused_5,@function
        .size           triton_poi_fused_5,(.L_x_1 - triton_poi_fused_5)
        .other          triton_poi_fused_5,@"STO_CUDA_ENTRY STV_DEFAULT"
triton_poi_fused_5:
.text.triton_poi_fused_5:
[----:B------:R-:W0:Y:S02]  /*0000*/  LDC R1, c[0x0][0x28] ;  /* 0x00000a00ff017b82 */ /* 0x000e240000000800 */
[----:B------:R-:W1:Y:S01]  /*0010*/  S2R R2, SR_TID.X ;  /* 0x0000000000027919 */ /* 0x000e620000002100 */
[----:B------:R-:W2:Y:S01]  /*0020*/  LDC.64 R8, c[0x0][0x210] ;  /* 0x00008400ff087b82 */ /* 0x000ea20000000a00 */
[----:B------:R-:W-:Y:S01]  /*0030*/  CS2R R6, SRZ ;  /* 0x0000000000067805 */ /* 0x000fe2000001ff00 */
[----:B------:R-:W-:Y:S01]  /*0040*/  ULDC.64 UR6, c[0x0][0x208] ;  /* 0x0000820000067ab9 */ /* 0x000fe20000000a00 */
[----:B------:R-:W3:Y:S01]  /*0050*/  S2R R0, SR_CTAID.X ;  /* 0x0000000000007919 */ /* 0x000ee20000002500 */
[----:B------:R-:W4:Y:S01]  /*0060*/  S2R R16, SR_CTAID.Y ;  /* 0x0000000000107919 */ /* 0x000f220000002600 */
[----:B------:R-:W-:Y:S02]  /*0070*/  CS2R R10, SRZ ;  /* 0x00000000000a7805 */ /* 0x000fe4000001ff00 */
[----:B-1----:R-:W-:Y:S01]  /*0080*/  SHF.R.U32.HI R19, RZ, 0x2, R2 ;  /* 0x00000002ff137819 */ /* 0x002fe20000011602 */
[----:B------:R-:W-:Y:S02]  /*0090*/  IMAD.SHL.U32 R3, R2, 0x4, RZ ;  /* 0x0000000402037824 */ /* 0x000fe400078e00ff */
[----:B---3--:R-:W-:Y:S01]  /*00a0*/  IMAD.SHL.U32 R0, R0, 0x10, RZ ;  /* 0x0000001000007824 */ /* 0x008fe200078e00ff */
[----:B------:R-:W-:Y:S01]  /*00b0*/  SGXT.U32 R19, R19, 0x5 ;  /* 0x000000051313781a */ /* 0x000fe20000000000 */
[----:B----4-:R-:W-:-:S03]  /*00c0*/  IMAD.SHL.U32 R18, R16, 0x40, RZ ;  /* 0x0000004010127824 */ /* 0x010fc600078e00ff */
[----:B------:R-:W-:Y:S02]  /*00d0*/  LOP3.LUT R5, R0, 0xc, R3, 0xf8, !PT ;  /* 0x0000000c00057812 */ /* 0x000fe400078ef803 */
[----:B------:R-:W-:Y:S02]  /*00e0*/  LOP3.LUT R4, R18, R19, RZ, 0xfc, !PT ;  /* 0x0000001312047212 */ /* 0x000fe400078efcff */
[----:B------:R-:W-:-:S03]  /*00f0*/  ISETP.GE.AND P0, PT, R5, 0x10, PT ;  /* 0x000000100500780c */ /* 0x000fc60003f06270 */
[----:B------:R-:W-:Y:S01]  /*0100*/  IMAD R13, R4, 0x10, R5 ;  /* 0x00000010040d7824 */ /* 0x000fe200078e0205 */
[----:B------:R-:W-:-:S03]  /*0110*/  CS2R R4, SRZ ;  /* 0x0000000000047805 */ /* 0x000fc6000001ff00 */
[C---:B------:R-:W-:Y:S02]  /*0120*/  VIADD R15, R13.reuse, 0x200 ;  /* 0x000002000d0f7836 */ /* 0x040fe40000000000 */
[----:B--2---:R-:W-:-:S04]  /*0130*/  IMAD.WIDE R12, R13, 0x4, R8 ;  /* 0x000000040d0c7825 */ /* 0x004fc800078e0208 */
[----:B------:R-:W-:Y:S01]  /*0140*/  IMAD.WIDE R14, R15, 0x4, R8 ;  /* 0x000000040f0e7825 */ /* 0x000fe200078e0208 */
[----:B------:R-:W-:Y:S01]  /*0150*/  CS2R R8, SRZ ;  /* 0x0000000000087805 */ /* 0x000fe2000001ff00 */
[----:B------:R1:W2:Y:S05]  /*0160*/  @!P0 LDG.E.EL.128 R4, desc[UR6][R12.64] ;  /* 0x000000060c048981 */ /* 0x0002aa000c2e1d00 */
[----:B------:R3:W4:Y:S01]  /*0170*/  @!P0 LDG.E.EL.128 R8, desc[UR6][R14.64] ;  /* 0x000000060e088981 */ /* 0x000722000c2e1d00 */
[----:B------:R-:W5:Y:S01]  /*0180*/  S2UR UR5, SR_CgaCtaId ;  /* 0x00000000000579c3 */ /* 0x000f620000008800 */
[----:B------:R-:W-:Y:S01]  /*0190*/  IMAD.SHL.U32 R17, R2, 0x100, RZ ;  /* 0x0000010002117824 */ /* 0x000fe200078e00ff */
[----:B------:R-:W-:Y:S01]  /*01a0*/  UMOV UR4, 0x400 ;  /* 0x0000040000047882 */ /* 0x000fe20000000000 */
[----:B------:R-:W-:-:S03]  /*01b0*/  SHF.R.S32.HI R16, RZ, 0x19, R16 ;  /* 0x00000019ff107819 */ /* 0x000fc60000011410 */
[----:B------:R-:W-:Y:S02]  /*01c0*/  LOP3.LUT R20, R17, 0x300, RZ, 0xc0, !PT ;  /* 0x0000030011147812 */ /* 0x000fe400078ec0ff */
[----:B------:R-:W-:Y:S02]  /*01d0*/  SHF.R.U32.HI R17, RZ, 0x2, R2 ;  /* 0x00000002ff117819 */ /* 0x000fe40000011602 */
[C---:B------:R-:W-:Y:S02]  /*01e0*/  LOP3.LUT R19, R20.reuse, R19, RZ, 0xfc, !PT ;  /* 0x0000001314137212 */ /* 0x040fe400078efcff */
[C---:B-1----:R-:W-:Y:S02]  /*01f0*/  LOP3.LUT R12, R20.reuse, 0x40, RZ, 0xfc, !PT ;  /* 0x00000040140c7812 */ /* 0x042fe400078efcff */
[C---:B------:R-:W-:Y:S02]  /*0200*/  LOP3.LUT R22, R20.reuse, 0x80, RZ, 0xfc, !PT ;  /* 0x0000008014167812 */ /* 0x040fe400078efcff */
[----:B------:R-:W-:-:S02]  /*0210*/  LOP3.LUT R24, R20, 0xc0, RZ, 0xfc, !PT ;  /* 0x000000c014187812 */ /* 0x000fc400078efcff */
[-C--:B------:R-:W-:Y:S02]  /*0220*/  LEA.HI R20, R20, R19.reuse, RZ, 0x1c ;  /* 0x0000001314147211 */ /* 0x080fe400078fe0ff */
[-C--:B------:R-:W-:Y:S02]  /*0230*/  LEA.HI R12, R12, R19.reuse, RZ, 0x1c ;  /* 0x000000130c0c7211 */ /* 0x080fe400078fe0ff */
[-C--:B------:R-:W-:Y:S01]  /*0240*/  LEA.HI R22, R22, R19.reuse, RZ, 0x1c ;  /* 0x0000001316167211 */ /* 0x080fe200078fe0ff */
[----:B-----5:R-:W-:Y:S01]  /*0250*/  UPRMT UR4, UR5, 0x654, UR4 ;  /* 0x0000065405047896 */ /* 0x020fe20008000004 */
[----:B------:R-:W-:Y:S02]  /*0260*/  LEA.HI R24, R24, R19, RZ, 0x1c ;  /* 0x0000001318187211 */ /* 0x000fe400078fe0ff */
[----:B---3--:R-:W-:Y:S02]  /*0270*/  LOP3.LUT R14, R17, 0x1c, RZ, 0xc0, !PT ;  /* 0x0000001c110e7812 */ /* 0x008fe400078ec0ff */
[----:B------:R-:W-:-:S02]  /*0280*/  LOP3.LUT R17, R3, 0x1fc, RZ, 0xc0, !PT ;  /* 0x000001fc03117812 */ /* 0x000fc400078ec0ff */
[----:B------:R-:W-:Y:S02]  /*0290*/  LEA R19, R20, UR4, 0x2 ;  /* 0x0000000414137c11 */ /* 0x000fe4000f8e10ff */
[----:B------:R-:W-:Y:S01]  /*02a0*/  LEA R20, R12, UR4, 0x2 ;  /* 0x000000040c147c11 */ /* 0x000fe2000f8e10ff */
[----:B------:R-:W-:Y:S01]  /*02b0*/  IMAD.IADD R14, R17, 0x1, R14 ;  /* 0x00000001110e7824 */ /* 0x000fe200078e020e */
[----:B------:R-:W-:Y:S02]  /*02c0*/  LEA R21, R22, UR4, 0x2 ;  /* 0x0000000416157c11 */ /* 0x000fe4000f8e10ff */
[----:B------:R-:W-:Y:S02]  /*02d0*/  LEA R24, R24, UR4, 0x2 ;  /* 0x0000000418187c11 */ /* 0x000fe4000f8e10ff */
[----:B------:R-:W-:Y:S02]  /*02e0*/  LEA R14, R14, UR4, 0x2 ;  /* 0x000000040e0e7c11 */ /* 0x000fe4000f8e10ff */
[----:B------:R-:W-:Y:S01]  /*02f0*/  LOP3.LUT R3, R18, 0x3c, R3, 0xf8, !PT ;  /* 0x0000003c12037812 */ /* 0x000fe200078ef803 */
[----:B--2---:R-:W-:Y:S04]  /*0300*/  STS [R19], R4 ;  /* 0x0000000413007388 */ /* 0x004fe80000000800 */
[----:B------:R1:W-:Y:S04]  /*0310*/  STS [R20+0x100], R5 ;  /* 0x0001000514007388 */ /* 0x0003e80000000800 */
[----:B------:R2:W-:Y:S04]  /*0320*/  STS [R21+0x200], R6 ;  /* 0x0002000615007388 */ /* 0x0005e80000000800 */
[----:B------:R3:W-:Y:S01]  /*0330*/  STS [R24+0x300], R7 ;  /* 0x0003000718007388 */ /* 0x0007e20000000800 */
[----:B-1----:R-:W1:Y:S03]  /*0340*/  LDC.64 R4, c[0x0][0x218] ;  /* 0x00008600ff047b82 */ /* 0x002e660000000a00 */
[----:B----4-:R4:W-:Y:S01]  /*0350*/  STS [R19+0x80], R8 ;  /* 0x0000800813007388 */ /* 0x0109e20000000800 */
[----:B--2---:R-:W-:-:S03]  /*0360*/  SGXT R6, R16, 0x1 ;  /* 0x000000011006781a */ /* 0x004fc60000000200 */
[----:B------:R-:W-:Y:S01]  /*0370*/  STS [R20+0x180], R9 ;  /* 0x0001800914007388 */ /* 0x000fe20000000800 */
[----:B------:R-:W-:-:S03]  /*0380*/  LEA.HI R6, R6, R3, RZ, 0x6 ;  /* 0x0000000306067211 */ /* 0x000fc600078f30ff */
[----:B------:R-:W-:Y:S01]  /*0390*/  STS [R21+0x280], R10 ;  /* 0x0002800a15007388 */ /* 0x000fe20000000800 */
[----:B---3--:R-:W-:Y:S01]  /*03a0*/  SHF.R.U32.HI R7, RZ, 0x4, R2 ;  /* 0x00000004ff077819 */ /* 0x008fe20000011602 */
[----:B------:R-:W-:Y:S02]  /*03b0*/  IMAD.SHL.U32 R2, R6, 0x10, RZ ;  /* 0x0000001006027824 */ /* 0x000fe400078e00ff */
[----:B------:R-:W-:Y:S01]  /*03c0*/  STS [R24+0x380], R11 ;  /* 0x0003800b18007388 */ /* 0x000fe20000000800 */
[----:B------:R-:W-:Y:S02]  /*03d0*/  SGXT.U32 R7, R7, 0x3 ;  /* 0x000000030707781a */ /* 0x000fe40000000000 */
[----:B----4-:R-:W-:Y:S01]  /*03e0*/  LOP3.LUT R8, R17, 0x200, RZ, 0xfc, !PT ;  /* 0x0000020011087812 */ /* 0x010fe200078efcff */
[----:B------:R-:W-:Y:S01]  /*03f0*/  BAR.SYNC.DEFER_BLOCKING 0x0 ;  /* 0x0000000000007b1d */ /* 0x000fe20000010000 */
[----:B------:R-:W-:Y:S02]  /*0400*/  LOP3.LUT R7, R0, R7, RZ, 0xfc, !PT ;  /* 0x0000000700077212 */ /* 0x000fe400078efcff */
[----:B------:R-:W-:-:S02]  /*0410*/  LOP3.LUT R6, R6, 0xffffffc0, RZ, 0xc0, !PT ;  /* 0xffffffc006067812 */ /* 0x000fc400078ec0ff */
[----:B------:R-:W-:Y:S02]  /*0420*/  LOP3.LUT R2, R2, 0xfffffc00, RZ, 0xc0, !PT ;  /* 0xfffffc0002027812 */ /* 0x000fe400078ec0ff */
[C---:B------:R-:W-:Y:S02]  /*0430*/  LOP3.LUT R0, R7.reuse, 0x8, RZ, 0xfc, !PT ;  /* 0x0000000807007812 */ /* 0x040fe400078efcff */
[----:B------:R-:W-:Y:S02]  /*0440*/  SHF.R.U32.HI R8, RZ, 0x4, R8 ;  /* 0x00000004ff087819 */ /* 0x000fe40000011608 */
[----:B------:R-:W-:Y:S02]  /*0450*/  IADD3 R6, R2, R3, -R6 ;  /* 0x0000000302067210 */ /* 0x000fe40007ffe806 */
[C---:B------:R-:W-:Y:S02]  /*0460*/  ISETP.GE.AND P1, PT, R7.reuse, 0x10, PT ;  /* 0x000000100700780c */ /* 0x040fe40003f26270 */
[----:B------:R-:W-:Y:S01]  /*0470*/  ISETP.GE.AND P0, PT, R0, 0x10, PT ;  /* 0x000000100000780c */ /* 0x000fe20003f06270 */
[----:B------:R-:W-:Y:S01]  /*0480*/  IMAD R3, R7, 0x40, R6 ;  /* 0x0000004007037824 */ /* 0x000fe200078e0206 */
[----:B------:R-:W-:-:S03]  /*0490*/  LOP3.LUT R8, R8, 0x3c, RZ, 0xc0, !PT ;  /* 0x0000003c08087812 */ /* 0x000fc600078ec0ff */
[----:B-1----:R-:W-:Y:S01]  /*04a0*/  IMAD.WIDE R2, R3, 0x4, R4 ;  /* 0x0000000403027825 */ /* 0x002fe200078e0204 */
[----:B------:R-:W1:Y:S03]  /*04b0*/  LDS.128 R12, [R14] ;  /* 0x000000000e0c7984 */ /* 0x000e660000000c00 */
[----:B------:R-:W-:-:S05]  /*04c0*/  IMAD.IADD R8, R17, 0x1, R8 ;  /* 0x0000000111087824 */ /* 0x000fca00078e0208 */
[----:B------:R-:W-:Y:S01]  /*04d0*/  LEA R8, R8, UR4, 0x2 ;  /* 0x0000000408087c11 */ /* 0x000fe2000f8e10ff */
[----:B-1----:R1:W-:Y:S01]  /*04e0*/  @!P1 STG.E.128 desc[UR6][R2.64], R12 ;  /* 0x0000000c02009986 */ /* 0x0023e2000c101d06 */
[----:B------:R-:W-:Y:S05]  /*04f0*/  @P0 EXIT ;  /* 0x000000000000094d */ /* 0x000fea0003800000 */
[----:B------:R-:W0:Y:S01]  /*0500*/  LDS.128 R8, [R8+0x800] ;  /* 0x0008000008087984 */ /* 0x000e220000000c00 */
[----:B-1----:R-:W-:-:S04]  /*0510*/  IMAD R3, R0, 0x40, R6 ;  /* 0x0000004000037824 */ /* 0x002fc800078e0206 */
[----:B------:R-:W-:-:S05]  /*0520*/  IMAD.WIDE R4, R3, 0x4, R4 ;  /* 0x0000000403047825 */ /* 0x000fca00078e0204 */
[----:B0-----:R-:W-:Y:S01]  /*0530*/  STG.E.128 desc[UR6][R4.64], R8 ;  /* 0x0000000804007986 */ /* 0x001fe2000c101d06 */
[----:B------:R-:W-:Y:S05]  /*0540*/  EXIT ;  /* 0x000000000000794d */ /* 0x000fea0003800000 */
.L_x_0:
[----:B------:R-:W-:-:S00]  /*0550*/  BRA `(.L_x_0) ;  /* 0xfffffffc00fc7947 */ /* 0x000fc0000383ffff */
[----:B------:R-:W-:-:S00]  /*0560*/  NOP ;  /* 0x0000000000007918 */ /* 0x000fc00000000000 */
        /* <DEDUP_REMOVED lines=9> */
.L_x_1:


//--------------------- .nv.shared.triton_poi_fused_5 --------------------------
	.section	.nv.shared.triton_poi_fused_5,"aw",@nobits
	.sectionflags	@""
	.align	16
	.zero		1024


//--------------------- .nv.constant0.triton_poi_fused_5 --------------------------
	.section	.nv.constant0.triton_poi_fused_5,"a",@progbits
	.sectionflags	@""
	.align	4
.nv.constant0.triton_poi_fused_5:
	.zero		552
